//
// Generated by NVIDIA NVVM Compiler
//
// Compiler Build ID: CL-36424714
// Cuda compilation tools, release 13.0, V13.0.88
// Based on NVVM 20.0.0
//

.version 9.0
.target sm_100
.address_size 64

	// .globl	_Z12parallel_sumPfS_i
// _ZZ12parallel_sumPfS_iE9sharedSum has been demoted

.visible .entry _Z12parallel_sumPfS_i(
	.param .u64 .ptr .align 1 _Z12parallel_sumPfS_i_param_0,
	.param .u64 .ptr .align 1 _Z12parallel_sumPfS_i_param_1,
	.param .u32 _Z12parallel_sumPfS_i_param_2
)
{
	.reg .pred 	%p<6>;
	.reg .b32 	%r<14>;
	.reg .b32 	%f<9>;
	.reg .b64 	%rd<9>;
	// demoted variable
	.shared .align 4 .b8 _ZZ12parallel_sumPfS_iE9sharedSum[2048];
	ld.param.u64 	%rd1, [_Z12parallel_sumPfS_i_param_0];
	ld.param.u64 	%rd2, [_Z12parallel_sumPfS_i_param_1];
	ld.param.u32 	%r8, [_Z12parallel_sumPfS_i_param_2];
	mov.u32 	%r1, %tid.x;
	mov.u32 	%r2, %ctaid.x;
	mov.u32 	%r13, %ntid.x;
	mad.lo.s32 	%r4, %r2, %r13, %r1;
	setp.ge.s32 	%p1, %r4, %r8;
	mov.f32 	%f8, 0f00000000;
	@%p1 bra 	$L__BB0_2;
	cvta.to.global.u64 	%rd3, %rd1;
	mul.wide.s32 	%rd4, %r4, 4;
	add.s64 	%rd5, %rd3, %rd4;
	ld.global.f32 	%f8, [%rd5];
$L__BB0_2:
	shl.b32 	%r9, %r1, 2;
	mov.u32 	%r10, _ZZ12parallel_sumPfS_iE9sharedSum;
	add.s32 	%r5, %r10, %r9;
	st.shared.f32 	[%r5], %f8;
	bar.sync 	0;
	setp.lt.u32 	%p2, %r13, 2;
	@%p2 bra 	$L__BB0_6;
$L__BB0_3:
	shr.u32 	%r7, %r13, 1;
	setp.ge.u32 	%p3, %r1, %r7;
	@%p3 bra 	$L__BB0_5;
	shl.b32 	%r11, %r7, 2;
	add.s32 	%r12, %r5, %r11;
	ld.shared.f32 	%f4, [%r12];
	ld.shared.f32 	%f5, [%r5];
	add.f32 	%f6, %f4, %f5;
	st.shared.f32 	[%r5], %f6;
$L__BB0_5:
	bar.sync 	0;
	setp.gt.u32 	%p4, %r13, 3;
	mov.u32 	%r13, %r7;
	@%p4 bra 	$L__BB0_3;
$L__BB0_6:
	setp.ne.s32 	%p5, %r1, 0;
	@%p5 bra 	$L__BB0_8;
	ld.shared.f32 	%f7, [_ZZ12parallel_sumPfS_iE9sharedSum];
	cvta.to.global.u64 	%rd6, %rd2;
	mul.wide.u32 	%rd7, %r2, 4;
	add.s64 	%rd8, %rd6, %rd7;
	st.global.f32 	[%rd8], %f7;
$L__BB0_8:
	ret;

}


// ===== COMPILED SASS (sm_100) =====

	.target	sm_100

	.elftype	@"ET_EXEC"


//--------------------- .note.nv.tkinfo           --------------------------
	.section	.note.nv.tkinfo,"",@"SHT_NOTE"
	.sectionflags	@"SHF_NOTE_NV_TKINFO"
	.tkinfo
        /*0018*/ 	.word	0x00000002
        /*0030*/ 	.string	""
        /*0030*/ 	.string	"ptxas"
        /*0030*/ 	.string	"Cuda compilation tools, release 13.0, V13.0.88"
        /*0030*/ 	.string	"Build cuda_13.0.r13.0/compiler.36424714_0"
        /*0030*/ 	.string	"-arch sm_100 -m 64 "



//--------------------- .note.nv.cuinfo           --------------------------
	.section	.note.nv.cuinfo,"",@"SHT_NOTE"
	.sectionflags	@"SHF_NOTE_NV_CUINFO"
        /*0018*/ 	.short	0x0002
        /*001a*/ 	.short	0x0064
        /*001c*/ 	.short	0x0082
	.zero		2


//--------------------- .nv.info                  --------------------------
	.section	.nv.info,"",@"SHT_CUDA_INFO"
	.align	4


	//----- nvinfo : EIATTR_REGCOUNT
	.align		4
        /*0000*/ 	.byte	0x04, 0x2f
        /*0002*/ 	.short	(.L_1 - .L_0)
	.align		4
.L_0:
        /*0004*/ 	.word	index@(_Z12parallel_sumPfS_i)
        /*0008*/ 	.word	0x0000000b


	//----- nvinfo : EIATTR_FRAME_SIZE
	.align		4
.L_1:
        /*000c*/ 	.byte	0x04, 0x11
        /*000e*/ 	.short	(.L_3 - .L_2)
	.align		4
.L_2:
        /*0010*/ 	.word	index@(_Z12parallel_sumPfS_i)
        /*0014*/ 	.word	0x00000000


	//----- nvinfo : EIATTR_MIN_STACK_SIZE
	.align		4
.L_3:
        /*0018*/ 	.byte	0x04, 0x12
        /*001a*/ 	.short	(.L_5 - .L_4)
	.align		4
.L_4:
        /*001c*/ 	.word	index@(_Z12parallel_sumPfS_i)
        /*0020*/ 	.word	0x00000000
.L_5:


//--------------------- .nv.compat                --------------------------
	.section	.nv.compat,"",@"SHT_CUDA_COMPAT_INFO"
	.align	4
        /*0000*/ 	.byte	0x02, 0x09, 0x00, 0x00, 0x02, 0x02, 0x01, 0x00, 0x02, 0x05, 0x05, 0x00, 0x03, 0x07, 0x01, 0x01
        /*0010*/ 	.byte	0x02, 0x03, 0x00, 0x00, 0x02, 0x06, 0x01, 0x00, 0x04, 0x0b, 0x08, 0x00, 0x09, 0x00, 0x00, 0x00
        /*0020*/ 	.byte	0x00, 0x00, 0x00, 0x00


//--------------------- .nv.info._Z12parallel_sumPfS_i --------------------------
	.section	.nv.info._Z12parallel_sumPfS_i,"",@"SHT_CUDA_INFO"
	.sectionflags	@""
	.align	4


	//----- nvinfo : EIATTR_CUDA_API_VERSION
	.align		4
        /*0000*/ 	.byte	0x04, 0x37
        /*0002*/ 	.short	(.L_7 - .L_6)
.L_6:
        /*0004*/ 	.word	0x00000082


	//----- nvinfo : EIATTR_KPARAM_INFO
	.align		4
.L_7:
        /*0008*/ 	.byte	0x04, 0x17
        /*000a*/ 	.short	(.L_9 - .L_8)
.L_8:
        /*000c*/ 	.word	0x00000000
        /*0010*/ 	.short	0x0002
        /*0012*/ 	.short	0x0010
        /*0014*/ 	.byte	0x00, 0xf0, 0x11, 0x00


	//----- nvinfo : EIATTR_KPARAM_INFO
	.align		4
.L_9:
        /*0018*/ 	.byte	0x04, 0x17
        /*001a*/ 	.short	(.L_11 - .L_10)
.L_10:
        /*001c*/ 	.word	0x00000000
        /*0020*/ 	.short	0x0001
        /*0022*/ 	.short	0x0008
        /*0024*/ 	.byte	0x00, 0xf5, 0x21, 0x00


	//----- nvinfo : EIATTR_KPARAM_INFO
	.align		4
.L_11:
        /*0028*/ 	.byte	0x04, 0x17
        /*002a*/ 	.short	(.L_13 - .L_12)
.L_12:
        /*002c*/ 	.word	0x00000000
        /*0030*/ 	.short	0x0000
        /*0032*/ 	.short	0x0000
        /*0034*/ 	.byte	0x00, 0xf5, 0x21, 0x00


	//----- nvinfo : EIATTR_SPARSE_MMA_MASK
	.align		4
.L_13:
        /*0038*/ 	.byte	0x03, 0x50
        /*003a*/ 	.short	0x0000


	//----- nvinfo : EIATTR_MAXREG_COUNT
	.align		4
        /*003c*/ 	.byte	0x03, 0x1b
        /*003e*/ 	.short	0x00ff


	//----- nvinfo : EIATTR_NUM_BARRIERS
	.align		4
        /*0040*/ 	.byte	0x02, 0x4c
        /*0042*/ 	.byte	0x01
	.zero		1


	//----- nvinfo : EIATTR_MERCURY_ISA_VERSION
	.align		4
        /*0044*/ 	.byte	0x03, 0x5f
        /*0046*/ 	.short	0x0101


	//----- nvinfo : EIATTR_VRC_CTA_INIT_COUNT
	.align		4
        /*0048*/ 	.byte	0x02, 0x4a
	.zero		1
	.zero		1


	//----- nvinfo : EIATTR_EXIT_INSTR_OFFSETS
	.align		4
        /*004c*/ 	.byte	0x04, 0x1c
        /*004e*/ 	.short	(.L_15 - .L_14)


	//   ....[0]....
.L_14:
        /*0050*/ 	.word	0x00000210


	//   ....[1]....
        /*0054*/ 	.word	0x00000290


	//----- nvinfo : EIATTR_CBANK_PARAM_SIZE
	.align		4
.L_15:
        /*0058*/ 	.byte	0x03, 0x19
        /*005a*/ 	.short	0x0014


	//----- nvinfo : EIATTR_PARAM_CBANK
	.align		4
        /*005c*/ 	.byte	0x04, 0x0a
        /*005e*/ 	.short	(.L_17 - .L_16)
	.align		4
.L_16:
        /*0060*/ 	.word	index@(.nv.constant0._Z12parallel_sumPfS_i)
        /*0064*/ 	.short	0x0380
        /*0066*/ 	.short	0x0014


	//----- nvinfo : EIATTR_SW_WAR
	.align		4
.L_17:
        /*0068*/ 	.byte	0x04, 0x36
        /*006a*/ 	.short	(.L_19 - .L_18)
.L_18:
        /*006c*/ 	.word	0x00000008
.L_19:


//--------------------- .nv.callgraph             --------------------------
	.section	.nv.callgraph,"",@"SHT_CUDA_CALLGRAPH"
	.align	4
	.sectionentsize	8
	.align		4
        /*0000*/ 	.word	0x00000000
	.align		4
        /*0004*/ 	.word	0xffffffff
	.align		4
        /*0008*/ 	.word	0x00000000
	.align		4
        /*000c*/ 	.word	0xfffffffe
	.align		4
        /*0010*/ 	.word	0x00000000
	.align		4
        /*0014*/ 	.word	0xfffffffd
	.align		4
        /*0018*/ 	.word	0x00000000
	.align		4
        /*001c*/ 	.word	0xfffffffc


//--------------------- .text._Z12parallel_sumPfS_i --------------------------
	.section	.text._Z12parallel_sumPfS_i,"ax",@progbits
	.align	128
        .global         _Z12parallel_sumPfS_i
        .type           _Z12parallel_sumPfS_i,@function
        .size           _Z12parallel_sumPfS_i,(.L_x_3 - _Z12parallel_sumPfS_i)
        .other          _Z12parallel_sumPfS_i,@"STO_CUDA_ENTRY STV_DEFAULT"
_Z12parallel_sumPfS_i:
.text._Z12parallel_sumPfS_i:
[----:B------:R-:W-:Y:S01]  /*0000*/  LDC R1, c[0x0][0x37c] ;  /* 0x0000df00ff017b82 */ /* 0x000fe20000000800 */
[----:B------:R-:W0:Y:S01]  /*0010*/  S2R R6, SR_TID.X ;  /* 0x0000000000067919 */ /* 0x000e220000002100 */
[----:B------:R-:W0:Y:S01]  /*0020*/  LDCU UR8, c[0x0][0x360] ;  /* 0x00006c00ff0877ac */ /* 0x000e220008000800 */
[----:B------:R-:W-:Y:S01]  /*0030*/  IMAD.MOV.U32 R4, RZ, RZ, RZ ;  /* 0x000000ffff047224 */ /* 0x000fe200078e00ff */
[----:B------:R-:W0:Y:S01]  /*0040*/  S2R R7, SR_CTAID.X ;  /* 0x0000000000077919 */ /* 0x000e220000002500 */
[----:B------:R-:W1:Y:S01]  /*0050*/  LDCU UR4, c[0x0][0x390] ;  /* 0x00007200ff0477ac */ /* 0x000e620008000800 */
[----:B------:R-:W2:Y:S01]  /*0060*/  LDCU.64 UR6, c[0x0][0x358] ;  /* 0x00006b00ff0677ac */ /* 0x000ea20008000a00 */
[----:B0-----:R-:W-:-:S05]  /*0070*/  IMAD R5, R7, UR8, R6 ;  /* 0x0000000807057c24 */ /* 0x001fca000f8e0206 */
[----:B-1----:R-:W-:-:S13]  /*0080*/  ISETP.GE.AND P0, PT, R5, UR4, PT ;  /* 0x0000000405007c0c */ /* 0x002fda000bf06270 */
[----:B------:R-:W0:Y:S02]  /*0090*/  @!P0 LDC.64 R2, c[0x0][0x380] ;  /* 0x0000e000ff028b82 */ /* 0x000e240000000a00 */
[----:B0-----:R-:W-:-:S05]  /*00a0*/  @!P0 IMAD.WIDE R2, R5, 0x4, R2 ;  /* 0x0000000405028825 */ /* 0x001fca00078e0202 */
[----:B--2---:R-:W2:Y:S01]  /*00b0*/  @!P0 LDG.E R4, desc[UR6][R2.64] ;  /* 0x0000000602048981 */ /* 0x004ea2000c1e1900 */
[----:B------:R-:W0:Y:S01]  /*00c0*/  S2UR UR5, SR_CgaCtaId ;  /* 0x00000000000579c3 */ /* 0x000e220000008800 */
[----:B------:R-:W-:Y:S01]  /*00d0*/  IMAD.U32 R0, RZ, RZ, UR8 ;  /* 0x00000008ff007e24 */ /* 0x000fe2000f8e00ff */
[----:B------:R-:W-:Y:S01]  /*00e0*/  UMOV UR4, 0x400 ;  /* 0x0000040000047882 */ /* 0x000fe20000000000 */
[----:B------:R-:W-:-:S03]  /*00f0*/  ISETP.NE.AND P0, PT, R6, RZ, PT ;  /* 0x000000ff0600720c */ /* 0x000fc60003f05270 */
[----:B------:R-:W-:Y:S01]  /*0100*/  ISETP.GE.U32.AND P1, PT, R0, 0x2, PT ;  /* 0x000000020000780c */ /* 0x000fe20003f26070 */
[----:B0-----:R-:W-:-:S06]  /*0110*/  ULEA UR4, UR5, UR4, 0x18 ;  /* 0x0000000405047291 */ /* 0x001fcc000f8ec0ff */
[----:B------:R-:W-:-:S05]  /*0120*/  LEA R5, R6, UR4, 0x2 ;  /* 0x0000000406057c11 */ /* 0x000fca000f8e10ff */
[----:B--2---:R0:W-:Y:S01]  /*0130*/  STS [R5], R4 ;  /* 0x0000000405007388 */ /* 0x0041e20000000800 */
[----:B------:R-:W-:Y:S06]  /*0140*/  BAR.SYNC.DEFER_BLOCKING 0x0 ;  /* 0x0000000000007b1d */ /* 0x000fec0000010000 */
[----:B------:R-:W-:Y:S05]  /*0150*/  @!P1 BRA `(.L_x_0) ;  /* 0x00000000002c9947 */ /* 0x000fea0003800000 */
.L_x_1:
[----:B------:R-:W-:-:S04]  /*0160*/  SHF.R.U32.HI R8, RZ, 0x1, R0 ;  /* 0x00000001ff087819 */ /* 0x000fc80000011600 */
[----:B------:R-:W-:-:S13]  /*0170*/  ISETP.GE.U32.AND P1, PT, R6, R8, PT ;  /* 0x000000080600720c */ /* 0x000fda0003f26070 */
[----:B------:R-:W-:Y:S01]  /*0180*/  @!P1 LEA R2, R8, R5, 0x2 ;  /* 0x0000000508029211 */ /* 0x000fe200078e10ff */
[----:B------:R-:W-:Y:S05]  /*0190*/  @!P1 LDS R3, [R5] ;  /* 0x0000000005039984 */ /* 0x000fea0000000800 */
[----:B------:R-:W0:Y:S02]  /*01a0*/  @!P1 LDS R2, [R2] ;  /* 0x0000000002029984 */ /* 0x000e240000000800 */
[----:B0-----:R-:W-:-:S05]  /*01b0*/  @!P1 FADD R4, R2, R3 ;  /* 0x0000000302049221 */ /* 0x001fca0000000000 */
[----:B------:R1:W-:Y:S01]  /*01c0*/  @!P1 STS [R5], R4 ;  /* 0x0000000405009388 */ /* 0x0003e20000000800 */
[----:B------:R-:W-:Y:S01]  /*01d0*/  BAR.SYNC.DEFER_BLOCKING 0x0 ;  /* 0x0000000000007b1d */ /* 0x000fe20000010000 */
[----:B------:R-:W-:Y:S01]  /*01e0*/  ISETP.GT.U32.AND P1, PT, R0, 0x3, PT ;  /* 0x000000030000780c */ /* 0x000fe20003f24070 */
[----:B------:R-:W-:-:S12]  /*01f0*/  IMAD.MOV.U32 R0, RZ, RZ, R8 ;  /* 0x000000ffff007224 */ /* 0x000fd800078e0008 */
[----:B-1----:R-:W-:Y:S05]  /*0200*/  @P1 BRA `(.L_x_1) ;  /* 0xfffffffc00d41947 */ /* 0x002fea000383ffff */
.L_x_0:
[----:B------:R-:W-:Y:S05]  /*0210*/  @P0 EXIT ;  /* 0x000000000000094d */ /* 0x000fea0003800000 */
[----:B------:R-:W1:Y:S01]  /*0220*/  S2UR UR5, SR_CgaCtaId ;  /* 0x00000000000579c3 */ /* 0x000e620000008800 */
[----:B------:R-:W-:-:S07]  /*0230*/  UMOV UR4, 0x400 ;  /* 0x0000040000047882 */ /* 0x000fce0000000000 */
[----:B------:R-:W2:Y:S01]  /*0240*/  LDC.64 R2, c[0x0][0x388] ;  /* 0x0000e200ff027b82 */ /* 0x000ea20000000a00 */
[----:B-1----:R-:W-:Y:S01]  /*0250*/  ULEA UR4, UR5, UR4, 0x18 ;  /* 0x0000000405047291 */ /* 0x002fe2000f8ec0ff */
[----:B--2---:R-:W-:-:S08]  /*0260*/  IMAD.WIDE.U32 R2, R7, 0x4, R2 ;  /* 0x0000000407027825 */ /* 0x004fd000078e0002 */
[----:B0-----:R-:W0:Y:S04]  /*0270*/  LDS R5, [UR4] ;  /* 0x00000004ff057984 */ /* 0x001e280008000800 */
[----:B0-----:R-:W-:Y:S01]  /*0280*/  STG.E desc[UR6][R2.64], R5 ;  /* 0x0000000502007986 */ /* 0x001fe2000c101906 */
[----:B------:R-:W-:Y:S05]  /*0290*/  EXIT ;  /* 0x000000000000794d */ /* 0x000fea0003800000 */
.L_x_2:
[----:B------:R-:W-:-:S00]  /*02a0*/  BRA `(.L_x_2) ;  /* 0xfffffffc00fc7947 */ /* 0x000fc0000383ffff */
[----:B------:R-:W-:-:S00]  /*02b0*/  NOP ;  /* 0x0000000000007918 */ /* 0x000fc00000000000 */
        /* <DEDUP_REMOVED lines=12> */
.L_x_3:


//--------------------- .nv.shared._Z12parallel_sumPfS_i --------------------------
	.section	.nv.shared._Z12parallel_sumPfS_i,"aw",@nobits
	.sectionflags	@""
	.align	4
.nv.shared._Z12parallel_sumPfS_i:
	.zero		3072


//--------------------- .nv.shared.reserved.0     --------------------------
	.section	.nv.shared.reserved.0,"aw",@nobits
	.weak		__nv_reservedSMEM_offset_0_alias
	.size		__nv_reservedSMEM_offset_0_alias, 0, 64
	.other		__nv_reservedSMEM_offset_0_alias,@"STO_CUDA_RESERVED_SHARED STV_DEFAULT"
__nv_reservedSMEM_offset_0_alias:
	.zero		0
	.zero		64


//--------------------- .nv.constant0._Z12parallel_sumPfS_i --------------------------
	.section	.nv.constant0._Z12parallel_sumPfS_i,"a",@progbits
	.sectionflags	@""
	.align	4
.nv.constant0._Z12parallel_sumPfS_i:
	.zero		916


//--------------------- SYMBOLS --------------------------

	.type		.nv.reservedSmem.offset0,@object
	.size		.nv.reservedSmem.offset0,0x4
	.type		.nv.reservedSmem.cap,@object
	.size		.nv.reservedSmem.cap,0x4
